	.headerflags	@"EF_CUDA_TEXMODE_UNIFIED EF_CUDA_64BIT_ADDRESS EF_CUDA_ACCELERATORS EF_CUDA_SM90 EF_CUDA_VIRTUAL_SM(EF_CUDA_SM90)"
	.elftype	@"ET_EXEC"


//--------------------- .nv.info                  --------------------------
	.section	.nv.info,"",@"SHT_CUDA_INFO"
	.align	4


	//----- nvinfo : EIATTR_REGCOUNT
	.align		4
        /*0000*/ 	.byte	0x04, 0x2f
        /*0002*/ 	.short	(.L_1 - .L_0)
	.align		4
.L_0:
        /*0004*/ 	.word	index@(triton_poi_fused_convolution_relu_threshold_backward_28)
        /*0008*/ 	.word	0x0000000c


	//----- nvinfo : EIATTR_MIN_STACK_SIZE
	.align		4
.L_1:
        /*000c*/ 	.byte	0x04, 0x12
        /*000e*/ 	.short	(.L_3 - .L_2)
	.align		4
.L_2:
        /*0010*/ 	.word	index@(triton_poi_fused_convolution_relu_threshold_backward_28)
        /*0014*/ 	.word	0x00000000


	//----- nvinfo : EIATTR_FRAME_SIZE
	.align		4
.L_3:
        /*0018*/ 	.byte	0x04, 0x11
        /*001a*/ 	.short	(.L_5 - .L_4)
	.align		4
.L_4:
        /*001c*/ 	.word	index@(triton_poi_fused_convolution_relu_threshold_backward_28)
        /*0020*/ 	.word	0x00000000


	//----- nvinfo : EIATTR_MIN_STACK_SIZE
	.align		4
.L_5:
        /*0024*/ 	.byte	0x04, 0x12
        /*0026*/ 	.short	(.L_7 - .L_6)
	.align		4
.L_6:
        /*0028*/ 	.word	index@(triton_poi_fused_convolution_relu_threshold_backward_28)
        /*002c*/ 	.word	0x00000000
.L_7:


//--------------------- .nv.info.triton_poi_fused_convolution_relu_threshold_backward_28 --------------------------
	.section	.nv.info.triton_poi_fused_convolution_relu_threshold_backward_28,"",@"SHT_CUDA_INFO"
	.sectionflags	@""
	.align	4


	//----- nvinfo : EIATTR_CUDA_API_VERSION
	.align		4
        /*0000*/ 	.byte	0x04, 0x37
        /*0002*/ 	.short	(.L_9 - .L_8)
.L_8:
        /*0004*/ 	.word	0x0000007c


	//----- nvinfo : EIATTR_KPARAM_INFO
	.align		4
.L_9:
        /*0008*/ 	.byte	0x04, 0x17
        /*000a*/ 	.short	(.L_11 - .L_10)
.L_10:
        /*000c*/ 	.word	0x00000000
        /*0010*/ 	.short	0x0003
        /*0012*/ 	.short	0x0018
        /*0014*/ 	.byte	0x00, 0xf0, 0x11, 0x00


	//----- nvinfo : EIATTR_KPARAM_INFO
	.align		4
.L_11:
        /*0018*/ 	.byte	0x04, 0x17
        /*001a*/ 	.short	(.L_13 - .L_12)
.L_12:
        /*001c*/ 	.word	0x00000000
        /*0020*/ 	.short	0x0002
        /*0022*/ 	.short	0x0010
        /*0024*/ 	.byte	0x00, 0xf4, 0x21, 0x00


	//----- nvinfo : EIATTR_KPARAM_INFO
	.align		4
.L_13:
        /*0028*/ 	.byte	0x04, 0x17
        /*002a*/ 	.short	(.L_15 - .L_14)
.L_14:
        /*002c*/ 	.word	0x00000000
        /*0030*/ 	.short	0x0001
        /*0032*/ 	.short	0x0008
        /*0034*/ 	.byte	0x00, 0xf4, 0x21, 0x00


	//----- nvinfo : EIATTR_KPARAM_INFO
	.align		4
.L_15:
        /*0038*/ 	.byte	0x04, 0x17
        /*003a*/ 	.short	(.L_17 - .L_16)
.L_16:
        /*003c*/ 	.word	0x00000000
        /*0040*/ 	.short	0x0000
        /*0042*/ 	.short	0x0000
        /*0044*/ 	.byte	0x00, 0xf4, 0x21, 0x00


	//----- nvinfo : EIATTR_SPARSE_MMA_MASK
	.align		4
.L_17:
        /*0048*/ 	.byte	0x03, 0x50
        /*004a*/ 	.short	0x0000


	//----- nvinfo : EIATTR_MAXREG_COUNT
	.align		4
        /*004c*/ 	.byte	0x03, 0x1b
        /*004e*/ 	.short	0x00ff


	//----- nvinfo : EIATTR_EXIT_INSTR_OFFSETS
	.align		4
        /*0050*/ 	.byte	0x04, 0x1c
        /*0052*/ 	.short	(.L_19 - .L_18)


	//   ....[0]....
.L_18:
        /*0054*/ 	.word	0x000001c0


	//   ....[1]....
        /*0058*/ 	.word	0x000001e0


	//----- nvinfo : EIATTR_REQNTID
	.align		4
.L_19:
        /*005c*/ 	.byte	0x04, 0x10
        /*005e*/ 	.short	(.L_21 - .L_20)
.L_20:
        /*0060*/ 	.word	0x00000080
        /*0064*/ 	.word	0x00000001
        /*0068*/ 	.word	0x00000001


	//----- nvinfo : EIATTR_CBANK_PARAM_SIZE
	.align		4
.L_21:
        /*006c*/ 	.byte	0x03, 0x19
        /*006e*/ 	.short	0x001c


	//----- nvinfo : EIATTR_PARAM_CBANK
	.align		4
        /*0070*/ 	.byte	0x04, 0x0a
        /*0072*/ 	.short	(.L_23 - .L_22)
	.align		4
.L_22:
        /*0074*/ 	.word	index@(.nv.constant0.triton_poi_fused_convolution_relu_threshold_backward_28)
        /*0078*/ 	.short	0x0210
        /*007a*/ 	.short	0x001c


	//----- nvinfo : EIATTR_SW_WAR
	.align		4
.L_23:
        /*007c*/ 	.byte	0x04, 0x36
        /*007e*/ 	.short	(.L_25 - .L_24)
.L_24:
        /*0080*/ 	.word	0x00000008
.L_25:


//--------------------- .nv.callgraph             --------------------------
	.section	.nv.callgraph,"",@"SHT_CUDA_CALLGRAPH"
	.align	4
	.sectionentsize	8
	.align		4
        /*0000*/ 	.word	0x00000000
	.align		4
        /*0004*/ 	.word	0xffffffff
	.align		4
        /*0008*/ 	.word	0x00000000
	.align		4
        /*000c*/ 	.word	0xfffffffe
	.align		4
        /*0010*/ 	.word	0x00000000
	.align		4
        /*0014*/ 	.word	0xfffffffd
	.align		4
        /*0018*/ 	.word	0x00000000
	.align		4
        /*001c*/ 	.word	0xfffffffc


//--------------------- .text.triton_poi_fused_convolution_relu_threshold_backward_28 --------------------------
	.section	.text.triton_poi_fused_convolution_relu_threshold_backward_28,"ax",@progbits
	.align	128
        .global         triton_poi_fused_convolution_relu_threshold_backward_28
        .type           triton_poi_fused_convolution_relu_threshold_backward_28,@function
        .size           triton_poi_fused_convolution_relu_threshold_backward_28,(.L_x_1 - triton_poi_fused_convolution_relu_threshold_backward_28)
        .other          triton_poi_fused_convolution_relu_threshold_backward_28,@"STO_CUDA_ENTRY STV_DEFAULT"
triton_poi_fused_convolution_relu_threshold_backward_28:
.text.triton_poi_fused_convolution_relu_threshold_backward_28:
[----:B------:R-:W0:Y:S02]  /*0000*/  LDC R1, c[0x0][0x28] ;  /* 0x00000a00ff017b82 */ /* 0x000e240000000800 */
[----:B------:R-:W1:Y:S01]  /*0010*/  S2R R0, SR_TID.X ;  /* 0x0000000000007919 */ /* 0x000e620000002100 */
[----:B------:R-:W2:Y:S01]  /*0020*/  LDC.64 R2, c[0x0][0x210] ;  /* 0x00008400ff027b82 */ /* 0x000ea20000000a00 */
[----:B------:R-:W-:Y:S01]  /*0030*/  CS2R R8, SRZ ;  /* 0x0000000000087805 */ /* 0x000fe2000001ff00 */
[----:B------:R-:W-:Y:S01]  /*0040*/  ULDC.64 UR4, c[0x0][0x208] ;  /* 0x0000820000047ab9 */ /* 0x000fe20000000a00 */
[----:B------:R-:W3:Y:S01]  /*0050*/  S2R R7, SR_CTAID.X ;  /* 0x0000000000077919 */ /* 0x000ee20000002500 */
[----:B------:R-:W-:-:S04]  /*0060*/  ULDC.64 UR6, c[0x0][0x220] ;  /* 0x0000880000067ab9 */ /* 0x000fc80000000a00 */
[----:B------:R-:W4:Y:S01]  /*0070*/  LDC.64 R4, c[0x0][0x218] ;  /* 0x00008600ff047b82 */ /* 0x000f220000000a00 */
[----:B-1----:R-:W-:Y:S01]  /*0080*/  IMAD.SHL.U32 R0, R0, 0x2, RZ ;  /* 0x0000000200007824 */ /* 0x002fe200078e00ff */
[----:B----4-:R-:W4:Y:S04]  /*0090*/  LDG.E R4, desc[UR4][R4.64] ;  /* 0x0000000404047981 */ /* 0x010f28000c1e1900 */
[----:B------:R-:W-:-:S05]  /*00a0*/  LOP3.LUT R0, R0, 0xfe, RZ, 0xc0, !PT ;  /* 0x000000fe00007812 */ /* 0x000fca00078ec0ff */
[----:B---3--:R-:W-:-:S04]  /*00b0*/  IMAD R7, R7, 0x100, R0 ;  /* 0x0000010007077824 */ /* 0x008fc800078e0200 */
[C---:B--2---:R-:W-:Y:S01]  /*00c0*/  IMAD.WIDE R2, R7.reuse, 0x4, R2 ;  /* 0x0000000407027825 */ /* 0x044fe200078e0202 */
[----:B------:R-:W-:-:S13]  /*00d0*/  ISETP.GE.AND P0, PT, R7, 0x400, PT ;  /* 0x000004000700780c */ /* 0x000fda0003f06270 */
[----:B------:R-:W4:Y:S02]  /*00e0*/  @!P0 LDG.E.64 R8, desc[UR4][R2.64] ;  /* 0x0000000402088981 */ /* 0x000f24000c1e1b00 */
[C---:B----4-:R-:W-:Y:S01]  /*00f0*/  FSETP.GEU.AND P2, PT, R4.reuse, -R8, PT ;  /* 0x800000080400720b */ /* 0x050fe20003f4e000 */
[C---:B------:R-:W-:Y:S01]  /*0100*/  FADD R8, R4.reuse, R8 ;  /* 0x0000000804087221 */ /* 0x040fe20000000000 */
[C---:B------:R-:W-:Y:S01]  /*0110*/  FADD R0, R4.reuse, R9 ;  /* 0x0000000904007221 */ /* 0x040fe20000000000 */
[----:B------:R-:W-:-:S03]  /*0120*/  FSETP.GEU.AND P1, PT, R4, -R9, PT ;  /* 0x800000090400720b */ /* 0x000fc60003f2e000 */
[----:B------:R-:W-:Y:S02]  /*0130*/  FSEL R8, R8, RZ, P2 ;  /* 0x000000ff08087208 */ /* 0x000fe40001000000 */
[----:B------:R-:W-:Y:S02]  /*0140*/  FSEL R0, R0, RZ, P1 ;  /* 0x000000ff00007208 */ /* 0x000fe40000800000 */
[----:B------:R-:W-:Y:S02]  /*0150*/  FSETP.GTU.AND P2, PT, R8, RZ, PT ;  /* 0x000000ff0800720b */ /* 0x000fe40003f4c000 */
[----:B------:R-:W-:Y:S02]  /*0160*/  FSETP.GTU.AND P1, PT, R0, RZ, PT ;  /* 0x000000ff0000720b */ /* 0x000fe40003f2c000 */
[----:B------:R-:W-:Y:S02]  /*0170*/  IADD3 R4, P3, R7, UR6, RZ ;  /* 0x0000000607047c10 */ /* 0x000fe4000ff7e0ff */
[----:B------:R-:W-:-:S02]  /*0180*/  SEL R0, RZ, 0x1, P2 ;  /* 0x00000001ff007807 */ /* 0x000fc40001000000 */
[----:B------:R-:W-:Y:S02]  /*0190*/  SEL R3, RZ, 0x100, P1 ;  /* 0x00000100ff037807 */ /* 0x000fe40000800000 */
[----:B------:R-:W-:-:S03]  /*01a0*/  LEA.HI.X.SX32 R5, R7, UR7, 0x1, P3 ;  /* 0x0000000707057c11 */ /* 0x000fc600098f0eff */
[----:B------:R-:W-:Y:S01]  /*01b0*/  IMAD.IADD R3, R0, 0x1, R3 ;  /* 0x0000000100037824 */ /* 0x000fe200078e0203 */
[----:B------:R-:W-:Y:S06]  /*01c0*/  @P0 EXIT ;  /* 0x000000000000094d */ /* 0x000fec0003800000 */
[----:B------:R-:W-:Y:S01]  /*01d0*/  STG.E.U16 desc[UR4][R4.64], R3 ;  /* 0x0000000304007986 */ /* 0x000fe2000c101504 */
[----:B------:R-:W-:Y:S05]  /*01e0*/  EXIT ;  /* 0x000000000000794d */ /* 0x000fea0003800000 */
.L_x_0:
[----:B------:R-:W-:-:S00]  /*01f0*/  BRA `(.L_x_0) ;  /* 0xfffffffc00fc7947 */ /* 0x000fc0000383ffff */
[----:B------:R-:W-:-:S00]  /*0200*/  NOP ;  /* 0x0000000000007918 */ /* 0x000fc00000000000 */
[----:B------:R-:W-:-:S00]  /*0210*/  NOP ;  /* 0x0000000000007918 */ /* 0x000fc00000000000 */
[----:B------:R-:W-:-:S00]  /*0220*/  NOP ;  /* 0x0000000000007918 */ /* 0x000fc00000000000 */
[----:B------:R-:W-:-:S00]  /*0230*/  NOP ;  /* 0x0000000000007918 */ /* 0x000fc00000000000 */
[----:B------:R-:W-:-:S00]  /*0240*/  NOP ;  /* 0x0000000000007918 */ /* 0x000fc00000000000 */
[----:B------:R-:W-:-:S00]  /*0250*/  NOP ;  /* 0x0000000000007918 */ /* 0x000fc00000000000 */
[----:B------:R-:W-:-:S00]  /*0260*/  NOP ;  /* 0x0000000000007918 */ /* 0x000fc00000000000 */
[----:B------:R-:W-:-:S00]  /*0270*/  NOP ;  /* 0x0000000000007918 */ /* 0x000fc00000000000 */
.L_x_1:


//--------------------- .nv.constant0.triton_poi_fused_convolution_relu_threshold_backward_28 --------------------------
	.section	.nv.constant0.triton_poi_fused_convolution_relu_threshold_backward_28,"a",@progbits
	.sectionflags	@""
	.align	4
.nv.constant0.triton_poi_fused_convolution_relu_threshold_backward_28:
	.zero		556
